//
// Generated by NVIDIA NVVM Compiler
//
// Compiler Build ID: CL-36424714
// Cuda compilation tools, release 13.0, V13.0.88
// Based on NVVM 20.0.0
//

.version 9.0
.target sm_100
.address_size 64

	// .globl	_Z17convolutionKernelPfS_S_iiiiii

.visible .entry _Z17convolutionKernelPfS_S_iiiiii(
	.param .u64 .ptr .align 1 _Z17convolutionKernelPfS_S_iiiiii_param_0,
	.param .u64 .ptr .align 1 _Z17convolutionKernelPfS_S_iiiiii_param_1,
	.param .u64 .ptr .align 1 _Z17convolutionKernelPfS_S_iiiiii_param_2,
	.param .u32 _Z17convolutionKernelPfS_S_iiiiii_param_3,
	.param .u32 _Z17convolutionKernelPfS_S_iiiiii_param_4,
	.param .u32 _Z17convolutionKernelPfS_S_iiiiii_param_5,
	.param .u32 _Z17convolutionKernelPfS_S_iiiiii_param_6,
	.param .u32 _Z17convolutionKernelPfS_S_iiiiii_param_7,
	.param .u32 _Z17convolutionKernelPfS_S_iiiiii_param_8
)
{
	.reg .pred 	%p<15>;
	.reg .b32 	%r<51>;
	.reg .b32 	%f<119>;
	.reg .b64 	%rd<44>;

	ld.param.u64 	%rd9, [_Z17convolutionKernelPfS_S_iiiiii_param_0];
	ld.param.u64 	%rd10, [_Z17convolutionKernelPfS_S_iiiiii_param_1];
	ld.param.u64 	%rd8, [_Z17convolutionKernelPfS_S_iiiiii_param_2];
	ld.param.u32 	%r21, [_Z17convolutionKernelPfS_S_iiiiii_param_4];
	ld.param.u32 	%r22, [_Z17convolutionKernelPfS_S_iiiiii_param_5];
	ld.param.u32 	%r23, [_Z17convolutionKernelPfS_S_iiiiii_param_6];
	ld.param.u32 	%r25, [_Z17convolutionKernelPfS_S_iiiiii_param_7];
	ld.param.u32 	%r24, [_Z17convolutionKernelPfS_S_iiiiii_param_8];
	cvta.to.global.u64 	%rd1, %rd10;
	cvta.to.global.u64 	%rd2, %rd9;
	mov.u32 	%r26, %ctaid.y;
	mov.u32 	%r27, %ntid.y;
	mov.u32 	%r28, %tid.y;
	mad.lo.s32 	%r1, %r26, %r27, %r28;
	mov.u32 	%r29, %ctaid.x;
	mov.u32 	%r30, %ntid.x;
	mov.u32 	%r31, %tid.x;
	mad.lo.s32 	%r2, %r29, %r30, %r31;
	setp.ge.s32 	%p1, %r1, %r25;
	setp.ge.s32 	%p2, %r2, %r24;
	or.pred  	%p3, %p1, %p2;
	@%p3 bra 	$L__BB0_18;
	mov.f32 	%f117, 0f00000000;
	min.s32 	%r32, %r22, %r23;
	setp.lt.s32 	%p4, %r32, 1;
	@%p4 bra 	$L__BB0_17;
	and.b32  	%r3, %r23, 15;
	and.b32  	%r4, %r23, 7;
	and.b32  	%r5, %r23, 2147483632;
	and.b32  	%r6, %r23, 3;
	neg.s32 	%r7, %r5;
	mov.f32 	%f117, 0f00000000;
	mov.b32 	%r45, 0;
$L__BB0_3:
	setp.lt.u32 	%p5, %r23, 16;
	add.s32 	%r35, %r45, %r1;
	mad.lo.s32 	%r9, %r35, %r21, %r2;
	mul.lo.s32 	%r10, %r45, %r23;
	mov.b32 	%r49, 0;
	@%p5 bra 	$L__BB0_6;
	mul.wide.u32 	%rd11, %r10, 4;
	add.s64 	%rd12, %rd1, %rd11;
	add.s64 	%rd43, %rd12, 32;
	mov.u32 	%r46, %r9;
	mov.u32 	%r47, %r7;
$L__BB0_5:
	.pragma "nounroll";
	mul.wide.s32 	%rd13, %r46, 4;
	add.s64 	%rd14, %rd2, %rd13;
	ld.global.f32 	%f20, [%rd14];
	ld.global.f32 	%f21, [%rd43+-32];
	fma.rn.f32 	%f22, %f20, %f21, %f117;
	ld.global.f32 	%f23, [%rd14+4];
	ld.global.f32 	%f24, [%rd43+-28];
	fma.rn.f32 	%f25, %f23, %f24, %f22;
	ld.global.f32 	%f26, [%rd14+8];
	ld.global.f32 	%f27, [%rd43+-24];
	fma.rn.f32 	%f28, %f26, %f27, %f25;
	ld.global.f32 	%f29, [%rd14+12];
	ld.global.f32 	%f30, [%rd43+-20];
	fma.rn.f32 	%f31, %f29, %f30, %f28;
	ld.global.f32 	%f32, [%rd14+16];
	ld.global.f32 	%f33, [%rd43+-16];
	fma.rn.f32 	%f34, %f32, %f33, %f31;
	ld.global.f32 	%f35, [%rd14+20];
	ld.global.f32 	%f36, [%rd43+-12];
	fma.rn.f32 	%f37, %f35, %f36, %f34;
	ld.global.f32 	%f38, [%rd14+24];
	ld.global.f32 	%f39, [%rd43+-8];
	fma.rn.f32 	%f40, %f38, %f39, %f37;
	ld.global.f32 	%f41, [%rd14+28];
	ld.global.f32 	%f42, [%rd43+-4];
	fma.rn.f32 	%f43, %f41, %f42, %f40;
	ld.global.f32 	%f44, [%rd14+32];
	ld.global.f32 	%f45, [%rd43];
	fma.rn.f32 	%f46, %f44, %f45, %f43;
	ld.global.f32 	%f47, [%rd14+36];
	ld.global.f32 	%f48, [%rd43+4];
	fma.rn.f32 	%f49, %f47, %f48, %f46;
	ld.global.f32 	%f50, [%rd14+40];
	ld.global.f32 	%f51, [%rd43+8];
	fma.rn.f32 	%f52, %f50, %f51, %f49;
	ld.global.f32 	%f53, [%rd14+44];
	ld.global.f32 	%f54, [%rd43+12];
	fma.rn.f32 	%f55, %f53, %f54, %f52;
	ld.global.f32 	%f56, [%rd14+48];
	ld.global.f32 	%f57, [%rd43+16];
	fma.rn.f32 	%f58, %f56, %f57, %f55;
	ld.global.f32 	%f59, [%rd14+52];
	ld.global.f32 	%f60, [%rd43+20];
	fma.rn.f32 	%f61, %f59, %f60, %f58;
	ld.global.f32 	%f62, [%rd14+56];
	ld.global.f32 	%f63, [%rd43+24];
	fma.rn.f32 	%f64, %f62, %f63, %f61;
	ld.global.f32 	%f65, [%rd14+60];
	ld.global.f32 	%f66, [%rd43+28];
	fma.rn.f32 	%f117, %f65, %f66, %f64;
	add.s32 	%r47, %r47, 16;
	add.s32 	%r46, %r46, 16;
	add.s64 	%rd43, %rd43, 64;
	setp.ne.s32 	%p6, %r47, 0;
	mov.u32 	%r49, %r5;
	@%p6 bra 	$L__BB0_5;
$L__BB0_6:
	setp.eq.s32 	%p7, %r3, 0;
	@%p7 bra 	$L__BB0_16;
	add.s32 	%r36, %r3, -1;
	setp.lt.u32 	%p8, %r36, 7;
	@%p8 bra 	$L__BB0_9;
	add.s32 	%r37, %r9, %r49;
	mul.wide.s32 	%rd15, %r37, 4;
	add.s64 	%rd16, %rd2, %rd15;
	ld.global.f32 	%f68, [%rd16];
	add.s32 	%r38, %r49, %r10;
	mul.wide.u32 	%rd17, %r38, 4;
	add.s64 	%rd18, %rd1, %rd17;
	ld.global.f32 	%f69, [%rd18];
	fma.rn.f32 	%f70, %f68, %f69, %f117;
	ld.global.f32 	%f71, [%rd16+4];
	cvt.u64.u32 	%rd19, %r10;
	cvt.u64.u32 	%rd20, %r49;
	add.s64 	%rd21, %rd20, %rd19;
	shl.b64 	%rd22, %rd21, 2;
	add.s64 	%rd23, %rd1, %rd22;
	ld.global.f32 	%f72, [%rd23+4];
	fma.rn.f32 	%f73, %f71, %f72, %f70;
	ld.global.f32 	%f74, [%rd16+8];
	ld.global.f32 	%f75, [%rd23+8];
	fma.rn.f32 	%f76, %f74, %f75, %f73;
	ld.global.f32 	%f77, [%rd16+12];
	ld.global.f32 	%f78, [%rd23+12];
	fma.rn.f32 	%f79, %f77, %f78, %f76;
	ld.global.f32 	%f80, [%rd16+16];
	ld.global.f32 	%f81, [%rd23+16];
	fma.rn.f32 	%f82, %f80, %f81, %f79;
	ld.global.f32 	%f83, [%rd16+20];
	ld.global.f32 	%f84, [%rd23+20];
	fma.rn.f32 	%f85, %f83, %f84, %f82;
	ld.global.f32 	%f86, [%rd16+24];
	ld.global.f32 	%f87, [%rd23+24];
	fma.rn.f32 	%f88, %f86, %f87, %f85;
	ld.global.f32 	%f89, [%rd16+28];
	ld.global.f32 	%f90, [%rd23+28];
	fma.rn.f32 	%f117, %f89, %f90, %f88;
	add.s32 	%r49, %r49, 8;
$L__BB0_9:
	setp.eq.s32 	%p9, %r4, 0;
	@%p9 bra 	$L__BB0_16;
	add.s32 	%r39, %r4, -1;
	setp.lt.u32 	%p10, %r39, 3;
	@%p10 bra 	$L__BB0_12;
	add.s32 	%r40, %r9, %r49;
	mul.wide.s32 	%rd24, %r40, 4;
	add.s64 	%rd25, %rd2, %rd24;
	ld.global.f32 	%f92, [%rd25];
	add.s32 	%r41, %r49, %r10;
	mul.wide.u32 	%rd26, %r41, 4;
	add.s64 	%rd27, %rd1, %rd26;
	ld.global.f32 	%f93, [%rd27];
	fma.rn.f32 	%f94, %f92, %f93, %f117;
	ld.global.f32 	%f95, [%rd25+4];
	cvt.u64.u32 	%rd28, %r10;
	cvt.u64.u32 	%rd29, %r49;
	add.s64 	%rd30, %rd29, %rd28;
	shl.b64 	%rd31, %rd30, 2;
	add.s64 	%rd32, %rd1, %rd31;
	ld.global.f32 	%f96, [%rd32+4];
	fma.rn.f32 	%f97, %f95, %f96, %f94;
	ld.global.f32 	%f98, [%rd25+8];
	ld.global.f32 	%f99, [%rd32+8];
	fma.rn.f32 	%f100, %f98, %f99, %f97;
	ld.global.f32 	%f101, [%rd25+12];
	ld.global.f32 	%f102, [%rd32+12];
	fma.rn.f32 	%f117, %f101, %f102, %f100;
	add.s32 	%r49, %r49, 4;
$L__BB0_12:
	setp.eq.s32 	%p11, %r6, 0;
	@%p11 bra 	$L__BB0_16;
	setp.eq.s32 	%p12, %r6, 1;
	add.s32 	%r42, %r9, %r49;
	mul.wide.s32 	%rd33, %r42, 4;
	add.s64 	%rd6, %rd2, %rd33;
	ld.global.f32 	%f103, [%rd6];
	add.s32 	%r43, %r49, %r10;
	mul.wide.u32 	%rd34, %r43, 4;
	add.s64 	%rd35, %rd1, %rd34;
	ld.global.f32 	%f104, [%rd35];
	fma.rn.f32 	%f117, %f103, %f104, %f117;
	@%p12 bra 	$L__BB0_16;
	setp.eq.s32 	%p13, %r6, 2;
	ld.global.f32 	%f105, [%rd6+4];
	cvt.u64.u32 	%rd36, %r10;
	cvt.u64.u32 	%rd37, %r49;
	add.s64 	%rd38, %rd37, %rd36;
	shl.b64 	%rd39, %rd38, 2;
	add.s64 	%rd7, %rd1, %rd39;
	ld.global.f32 	%f106, [%rd7+4];
	fma.rn.f32 	%f117, %f105, %f106, %f117;
	@%p13 bra 	$L__BB0_16;
	ld.global.f32 	%f107, [%rd6+8];
	ld.global.f32 	%f108, [%rd7+8];
	fma.rn.f32 	%f117, %f107, %f108, %f117;
$L__BB0_16:
	add.s32 	%r45, %r45, 1;
	setp.ne.s32 	%p14, %r45, %r22;
	@%p14 bra 	$L__BB0_3;
$L__BB0_17:
	mad.lo.s32 	%r44, %r24, %r1, %r2;
	cvta.to.global.u64 	%rd40, %rd8;
	mul.wide.s32 	%rd41, %r44, 4;
	add.s64 	%rd42, %rd40, %rd41;
	st.global.f32 	[%rd42], %f117;
$L__BB0_18:
	ret;

}
	// .globl	_Z23convolutionKernelSharedPfS_S_iiiiii
.visible .entry _Z23convolutionKernelSharedPfS_S_iiiiii(
	.param .u64 .ptr .align 1 _Z23convolutionKernelSharedPfS_S_iiiiii_param_0,
	.param .u64 .ptr .align 1 _Z23convolutionKernelSharedPfS_S_iiiiii_param_1,
	.param .u64 .ptr .align 1 _Z23convolutionKernelSharedPfS_S_iiiiii_param_2,
	.param .u32 _Z23convolutionKernelSharedPfS_S_iiiiii_param_3,
	.param .u32 _Z23convolutionKernelSharedPfS_S_iiiiii_param_4,
	.param .u32 _Z23convolutionKernelSharedPfS_S_iiiiii_param_5,
	.param .u32 _Z23convolutionKernelSharedPfS_S_iiiiii_param_6,
	.param .u32 _Z23convolutionKernelSharedPfS_S_iiiiii_param_7,
	.param .u32 _Z23convolutionKernelSharedPfS_S_iiiiii_param_8
)
{
	.reg .pred 	%p<15>;
	.reg .b32 	%r<51>;
	.reg .b32 	%f<119>;
	.reg .b64 	%rd<44>;

	ld.param.u64 	%rd9, [_Z23convolutionKernelSharedPfS_S_iiiiii_param_0];
	ld.param.u64 	%rd10, [_Z23convolutionKernelSharedPfS_S_iiiiii_param_1];
	ld.param.u64 	%rd8, [_Z23convolutionKernelSharedPfS_S_iiiiii_param_2];
	ld.param.u32 	%r21, [_Z23convolutionKernelSharedPfS_S_iiiiii_param_4];
	ld.param.u32 	%r22, [_Z23convolutionKernelSharedPfS_S_iiiiii_param_5];
	ld.param.u32 	%r23, [_Z23convolutionKernelSharedPfS_S_iiiiii_param_6];
	ld.param.u32 	%r25, [_Z23convolutionKernelSharedPfS_S_iiiiii_param_7];
	ld.param.u32 	%r24, [_Z23convolutionKernelSharedPfS_S_iiiiii_param_8];
	cvta.to.global.u64 	%rd1, %rd10;
	cvta.to.global.u64 	%rd2, %rd9;
	mov.u32 	%r26, %ctaid.y;
	mov.u32 	%r27, %ntid.y;
	mov.u32 	%r28, %tid.y;
	mad.lo.s32 	%r1, %r26, %r27, %r28;
	mov.u32 	%r29, %ctaid.x;
	mov.u32 	%r30, %ntid.x;
	mov.u32 	%r31, %tid.x;
	mad.lo.s32 	%r2, %r29, %r30, %r31;
	bar.sync 	0;
	setp.ge.s32 	%p1, %r1, %r25;
	setp.ge.s32 	%p2, %r2, %r24;
	or.pred  	%p3, %p1, %p2;
	@%p3 bra 	$L__BB1_18;
	mov.f32 	%f117, 0f00000000;
	min.s32 	%r32, %r22, %r23;
	setp.lt.s32 	%p4, %r32, 1;
	@%p4 bra 	$L__BB1_17;
	and.b32  	%r3, %r23, 15;
	and.b32  	%r4, %r23, 7;
	and.b32  	%r5, %r23, 2147483632;
	and.b32  	%r6, %r23, 3;
	neg.s32 	%r7, %r5;
	mov.f32 	%f117, 0f00000000;
	mov.b32 	%r45, 0;
$L__BB1_3:
	setp.lt.u32 	%p5, %r23, 16;
	add.s32 	%r35, %r45, %r1;
	mad.lo.s32 	%r9, %r35, %r21, %r2;
	mul.lo.s32 	%r10, %r45, %r23;
	mov.b32 	%r49, 0;
	@%p5 bra 	$L__BB1_6;
	mul.wide.u32 	%rd11, %r10, 4;
	add.s64 	%rd12, %rd1, %rd11;
	add.s64 	%rd43, %rd12, 32;
	mov.u32 	%r46, %r9;
	mov.u32 	%r47, %r7;
$L__BB1_5:
	.pragma "nounroll";
	mul.wide.s32 	%rd13, %r46, 4;
	add.s64 	%rd14, %rd2, %rd13;
	ld.global.f32 	%f20, [%rd14];
	ld.global.f32 	%f21, [%rd43+-32];
	fma.rn.f32 	%f22, %f20, %f21, %f117;
	ld.global.f32 	%f23, [%rd14+4];
	ld.global.f32 	%f24, [%rd43+-28];
	fma.rn.f32 	%f25, %f23, %f24, %f22;
	ld.global.f32 	%f26, [%rd14+8];
	ld.global.f32 	%f27, [%rd43+-24];
	fma.rn.f32 	%f28, %f26, %f27, %f25;
	ld.global.f32 	%f29, [%rd14+12];
	ld.global.f32 	%f30, [%rd43+-20];
	fma.rn.f32 	%f31, %f29, %f30, %f28;
	ld.global.f32 	%f32, [%rd14+16];
	ld.global.f32 	%f33, [%rd43+-16];
	fma.rn.f32 	%f34, %f32, %f33, %f31;
	ld.global.f32 	%f35, [%rd14+20];
	ld.global.f32 	%f36, [%rd43+-12];
	fma.rn.f32 	%f37, %f35, %f36, %f34;
	ld.global.f32 	%f38, [%rd14+24];
	ld.global.f32 	%f39, [%rd43+-8];
	fma.rn.f32 	%f40, %f38, %f39, %f37;
	ld.global.f32 	%f41, [%rd14+28];
	ld.global.f32 	%f42, [%rd43+-4];
	fma.rn.f32 	%f43, %f41, %f42, %f40;
	ld.global.f32 	%f44, [%rd14+32];
	ld.global.f32 	%f45, [%rd43];
	fma.rn.f32 	%f46, %f44, %f45, %f43;
	ld.global.f32 	%f47, [%rd14+36];
	ld.global.f32 	%f48, [%rd43+4];
	fma.rn.f32 	%f49, %f47, %f48, %f46;
	ld.global.f32 	%f50, [%rd14+40];
	ld.global.f32 	%f51, [%rd43+8];
	fma.rn.f32 	%f52, %f50, %f51, %f49;
	ld.global.f32 	%f53, [%rd14+44];
	ld.global.f32 	%f54, [%rd43+12];
	fma.rn.f32 	%f55, %f53, %f54, %f52;
	ld.global.f32 	%f56, [%rd14+48];
	ld.global.f32 	%f57, [%rd43+16];
	fma.rn.f32 	%f58, %f56, %f57, %f55;
	ld.global.f32 	%f59, [%rd14+52];
	ld.global.f32 	%f60, [%rd43+20];
	fma.rn.f32 	%f61, %f59, %f60, %f58;
	ld.global.f32 	%f62, [%rd14+56];
	ld.global.f32 	%f63, [%rd43+24];
	fma.rn.f32 	%f64, %f62, %f63, %f61;
	ld.global.f32 	%f65, [%rd14+60];
	ld.global.f32 	%f66, [%rd43+28];
	fma.rn.f32 	%f117, %f65, %f66, %f64;
	add.s32 	%r47, %r47, 16;
	add.s32 	%r46, %r46, 16;
	add.s64 	%rd43, %rd43, 64;
	setp.ne.s32 	%p6, %r47, 0;
	mov.u32 	%r49, %r5;
	@%p6 bra 	$L__BB1_5;
$L__BB1_6:
	setp.eq.s32 	%p7, %r3, 0;
	@%p7 bra 	$L__BB1_16;
	add.s32 	%r36, %r3, -1;
	setp.lt.u32 	%p8, %r36, 7;
	@%p8 bra 	$L__BB1_9;
	add.s32 	%r37, %r9, %r49;
	mul.wide.s32 	%rd15, %r37, 4;
	add.s64 	%rd16, %rd2, %rd15;
	ld.global.f32 	%f68, [%rd16];
	add.s32 	%r38, %r49, %r10;
	mul.wide.u32 	%rd17, %r38, 4;
	add.s64 	%rd18, %rd1, %rd17;
	ld.global.f32 	%f69, [%rd18];
	fma.rn.f32 	%f70, %f68, %f69, %f117;
	ld.global.f32 	%f71, [%rd16+4];
	cvt.u64.u32 	%rd19, %r10;
	cvt.u64.u32 	%rd20, %r49;
	add.s64 	%rd21, %rd20, %rd19;
	shl.b64 	%rd22, %rd21, 2;
	add.s64 	%rd23, %rd1, %rd22;
	ld.global.f32 	%f72, [%rd23+4];
	fma.rn.f32 	%f73, %f71, %f72, %f70;
	ld.global.f32 	%f74, [%rd16+8];
	ld.global.f32 	%f75, [%rd23+8];
	fma.rn.f32 	%f76, %f74, %f75, %f73;
	ld.global.f32 	%f77, [%rd16+12];
	ld.global.f32 	%f78, [%rd23+12];
	fma.rn.f32 	%f79, %f77, %f78, %f76;
	ld.global.f32 	%f80, [%rd16+16];
	ld.global.f32 	%f81, [%rd23+16];
	fma.rn.f32 	%f82, %f80, %f81, %f79;
	ld.global.f32 	%f83, [%rd16+20];
	ld.global.f32 	%f84, [%rd23+20];
	fma.rn.f32 	%f85, %f83, %f84, %f82;
	ld.global.f32 	%f86, [%rd16+24];
	ld.global.f32 	%f87, [%rd23+24];
	fma.rn.f32 	%f88, %f86, %f87, %f85;
	ld.global.f32 	%f89, [%rd16+28];
	ld.global.f32 	%f90, [%rd23+28];
	fma.rn.f32 	%f117, %f89, %f90, %f88;
	add.s32 	%r49, %r49, 8;
$L__BB1_9:
	setp.eq.s32 	%p9, %r4, 0;
	@%p9 bra 	$L__BB1_16;
	add.s32 	%r39, %r4, -1;
	setp.lt.u32 	%p10, %r39, 3;
	@%p10 bra 	$L__BB1_12;
	add.s32 	%r40, %r9, %r49;
	mul.wide.s32 	%rd24, %r40, 4;
	add.s64 	%rd25, %rd2, %rd24;
	ld.global.f32 	%f92, [%rd25];
	add.s32 	%r41, %r49, %r10;
	mul.wide.u32 	%rd26, %r41, 4;
	add.s64 	%rd27, %rd1, %rd26;
	ld.global.f32 	%f93, [%rd27];
	fma.rn.f32 	%f94, %f92, %f93, %f117;
	ld.global.f32 	%f95, [%rd25+4];
	cvt.u64.u32 	%rd28, %r10;
	cvt.u64.u32 	%rd29, %r49;
	add.s64 	%rd30, %rd29, %rd28;
	shl.b64 	%rd31, %rd30, 2;
	add.s64 	%rd32, %rd1, %rd31;
	ld.global.f32 	%f96, [%rd32+4];
	fma.rn.f32 	%f97, %f95, %f96, %f94;
	ld.global.f32 	%f98, [%rd25+8];
	ld.global.f32 	%f99, [%rd32+8];
	fma.rn.f32 	%f100, %f98, %f99, %f97;
	ld.global.f32 	%f101, [%rd25+12];
	ld.global.f32 	%f102, [%rd32+12];
	fma.rn.f32 	%f117, %f101, %f102, %f100;
	add.s32 	%r49, %r49, 4;
$L__BB1_12:
	setp.eq.s32 	%p11, %r6, 0;
	@%p11 bra 	$L__BB1_16;
	setp.eq.s32 	%p12, %r6, 1;
	add.s32 	%r42, %r9, %r49;
	mul.wide.s32 	%rd33, %r42, 4;
	add.s64 	%rd6, %rd2, %rd33;
	ld.global.f32 	%f103, [%rd6];
	add.s32 	%r43, %r49, %r10;
	mul.wide.u32 	%rd34, %r43, 4;
	add.s64 	%rd35, %rd1, %rd34;
	ld.global.f32 	%f104, [%rd35];
	fma.rn.f32 	%f117, %f103, %f104, %f117;
	@%p12 bra 	$L__BB1_16;
	setp.eq.s32 	%p13, %r6, 2;
	ld.global.f32 	%f105, [%rd6+4];
	cvt.u64.u32 	%rd36, %r10;
	cvt.u64.u32 	%rd37, %r49;
	add.s64 	%rd38, %rd37, %rd36;
	shl.b64 	%rd39, %rd38, 2;
	add.s64 	%rd7, %rd1, %rd39;
	ld.global.f32 	%f106, [%rd7+4];
	fma.rn.f32 	%f117, %f105, %f106, %f117;
	@%p13 bra 	$L__BB1_16;
	ld.global.f32 	%f107, [%rd6+8];
	ld.global.f32 	%f108, [%rd7+8];
	fma.rn.f32 	%f117, %f107, %f108, %f117;
$L__BB1_16:
	add.s32 	%r45, %r45, 1;
	setp.ne.s32 	%p14, %r45, %r22;
	@%p14 bra 	$L__BB1_3;
$L__BB1_17:
	mad.lo.s32 	%r44, %r24, %r1, %r2;
	cvta.to.global.u64 	%rd40, %rd8;
	mul.wide.s32 	%rd41, %r44, 4;
	add.s64 	%rd42, %rd40, %rd41;
	st.global.f32 	[%rd42], %f117;
$L__BB1_18:
	ret;

}


// ===== COMPILED SASS (sm_100) =====

	.target	sm_100

	.elftype	@"ET_EXEC"


//--------------------- .note.nv.tkinfo           --------------------------
	.section	.note.nv.tkinfo,"",@"SHT_NOTE"
	.sectionflags	@"SHF_NOTE_NV_TKINFO"
	.tkinfo
        /*0018*/ 	.word	0x00000002
        /*0030*/ 	.string	""
        /*0030*/ 	.string	"ptxas"
        /*0030*/ 	.string	"Cuda compilation tools, release 13.0, V13.0.88"
        /*0030*/ 	.string	"Build cuda_13.0.r13.0/compiler.36424714_0"
        /*0030*/ 	.string	"-arch sm_100 -m 64 "



//--------------------- .note.nv.cuinfo           --------------------------
	.section	.note.nv.cuinfo,"",@"SHT_NOTE"
	.sectionflags	@"SHF_NOTE_NV_CUINFO"
        /*0018*/ 	.short	0x0002
        /*001a*/ 	.short	0x0064
        /*001c*/ 	.short	0x0082
	.zero		2


//--------------------- .nv.info                  --------------------------
	.section	.nv.info,"",@"SHT_CUDA_INFO"
	.align	4


	//----- nvinfo : EIATTR_REGCOUNT
	.align		4
        /*0000*/ 	.byte	0x04, 0x2f
        /*0002*/ 	.short	(.L_1 - .L_0)
	.align		4
.L_0:
        /*0004*/ 	.word	index@(_Z17convolutionKernelPfS_S_iiiiii)
        /*0008*/ 	.word	0x00000020


	//----- nvinfo : EIATTR_FRAME_SIZE
	.align		4
.L_1:
        /*000c*/ 	.byte	0x04, 0x11
        /*000e*/ 	.short	(.L_3 - .L_2)
	.align		4
.L_2:
        /*0010*/ 	.word	index@(_Z17convolutionKernelPfS_S_iiiiii)
        /*0014*/ 	.word	0x00000000


	//----- nvinfo : EIATTR_REGCOUNT
	.align		4
.L_3:
        /*0018*/ 	.byte	0x04, 0x2f
        /*001a*/ 	.short	(.L_5 - .L_4)
	.align		4
.L_4:
        /*001c*/ 	.word	index@(_Z23convolutionKernelSharedPfS_S_iiiiii)
        /*0020*/ 	.word	0x00000020


	//----- nvinfo : EIATTR_FRAME_SIZE
	.align		4
.L_5:
        /*0024*/ 	.byte	0x04, 0x11
        /*0026*/ 	.short	(.L_7 - .L_6)
	.align		4
.L_6:
        /*0028*/ 	.word	index@(_Z23convolutionKernelSharedPfS_S_iiiiii)
        /*002c*/ 	.word	0x00000000


	//----- nvinfo : EIATTR_MIN_STACK_SIZE
	.align		4
.L_7:
        /*0030*/ 	.byte	0x04, 0x12
        /*0032*/ 	.short	(.L_9 - .L_8)
	.align		4
.L_8:
        /*0034*/ 	.word	index@(_Z23convolutionKernelSharedPfS_S_iiiiii)
        /*0038*/ 	.word	0x00000000


	//----- nvinfo : EIATTR_MIN_STACK_SIZE
	.align		4
.L_9:
        /*003c*/ 	.byte	0x04, 0x12
        /*003e*/ 	.short	(.L_11 - .L_10)
	.align		4
.L_10:
        /*0040*/ 	.word	index@(_Z17convolutionKernelPfS_S_iiiiii)
        /*0044*/ 	.word	0x00000000
.L_11:


//--------------------- .nv.compat                --------------------------
	.section	.nv.compat,"",@"SHT_CUDA_COMPAT_INFO"
	.align	4
        /*0000*/ 	.byte	0x02, 0x09, 0x00, 0x00, 0x02, 0x02, 0x01, 0x00, 0x02, 0x05, 0x05, 0x00, 0x03, 0x07, 0x01, 0x01
        /*0010*/ 	.byte	0x02, 0x03, 0x00, 0x00, 0x02, 0x06, 0x01, 0x00, 0x04, 0x0b, 0x08, 0x00, 0x09, 0x00, 0x00, 0x00
        /*0020*/ 	.byte	0x00, 0x00, 0x00, 0x00


//--------------------- .nv.info._Z23convolutionKernelSharedPfS_S_iiiiii --------------------------
	.section	.nv.info._Z23convolutionKernelSharedPfS_S_iiiiii,"",@"SHT_CUDA_INFO"
	.sectionflags	@""
	.align	4


	//----- nvinfo : EIATTR_CUDA_API_VERSION
	.align		4
        /*0000*/ 	.byte	0x04, 0x37
        /*0002*/ 	.short	(.L_13 - .L_12)
.L_12:
        /*0004*/ 	.word	0x00000082


	//----- nvinfo : EIATTR_KPARAM_INFO
	.align		4
.L_13:
        /*0008*/ 	.byte	0x04, 0x17
        /*000a*/ 	.short	(.L_15 - .L_14)
.L_14:
        /*000c*/ 	.word	0x00000000
        /*0010*/ 	.short	0x0008
        /*0012*/ 	.short	0x002c
        /*0014*/ 	.byte	0x00, 0xf0, 0x11, 0x00


	//----- nvinfo : EIATTR_KPARAM_INFO
	.align		4
.L_15:
        /*0018*/ 	.byte	0x04, 0x17
        /*001a*/ 	.short	(.L_17 - .L_16)
.L_16:
        /*001c*/ 	.word	0x00000000
        /*0020*/ 	.short	0x0007
        /*0022*/ 	.short	0x0028
        /*0024*/ 	.byte	0x00, 0xf0, 0x11, 0x00


	//----- nvinfo : EIATTR_KPARAM_INFO
	.align		4
.L_17:
        /*0028*/ 	.byte	0x04, 0x17
        /*002a*/ 	.short	(.L_19 - .L_18)
.L_18:
        /*002c*/ 	.word	0x00000000
        /*0030*/ 	.short	0x0006
        /*0032*/ 	.short	0x0024
        /*0034*/ 	.byte	0x00, 0xf0, 0x11, 0x00


	//----- nvinfo : EIATTR_KPARAM_INFO
	.align		4
.L_19:
        /*0038*/ 	.byte	0x04, 0x17
        /*003a*/ 	.short	(.L_21 - .L_20)
.L_20:
        /*003c*/ 	.word	0x00000000
        /*0040*/ 	.short	0x0005
        /*0042*/ 	.short	0x0020
        /*0044*/ 	.byte	0x00, 0xf0, 0x11, 0x00


	//----- nvinfo : EIATTR_KPARAM_INFO
	.align		4
.L_21:
        /*0048*/ 	.byte	0x04, 0x17
        /*004a*/ 	.short	(.L_23 - .L_22)
.L_22:
        /*004c*/ 	.word	0x00000000
        /*0050*/ 	.short	0x0004
        /*0052*/ 	.short	0x001c
        /*0054*/ 	.byte	0x00, 0xf0, 0x11, 0x00


	//----- nvinfo : EIATTR_KPARAM_INFO
	.align		4
.L_23:
        /*0058*/ 	.byte	0x04, 0x17
        /*005a*/ 	.short	(.L_25 - .L_24)
.L_24:
        /*005c*/ 	.word	0x00000000
        /*0060*/ 	.short	0x0003
        /*0062*/ 	.short	0x0018
        /*0064*/ 	.byte	0x00, 0xf0, 0x11, 0x00


	//----- nvinfo : EIATTR_KPARAM_INFO
	.align		4
.L_25:
        /*0068*/ 	.byte	0x04, 0x17
        /*006a*/ 	.short	(.L_27 - .L_26)
.L_26:
        /*006c*/ 	.word	0x00000000
        /*0070*/ 	.short	0x0002
        /*0072*/ 	.short	0x0010
        /*0074*/ 	.byte	0x00, 0xf5, 0x21, 0x00


	//----- nvinfo : EIATTR_KPARAM_INFO
	.align		4
.L_27:
        /*0078*/ 	.byte	0x04, 0x17
        /*007a*/ 	.short	(.L_29 - .L_28)
.L_28:
        /*007c*/ 	.word	0x00000000
        /*0080*/ 	.short	0x0001
        /*0082*/ 	.short	0x0008
        /*0084*/ 	.byte	0x00, 0xf5, 0x21, 0x00


	//----- nvinfo : EIATTR_KPARAM_INFO
	.align		4
.L_29:
        /*0088*/ 	.byte	0x04, 0x17
        /*008a*/ 	.short	(.L_31 - .L_30)
.L_30:
        /*008c*/ 	.word	0x00000000
        /*0090*/ 	.short	0x0000
        /*0092*/ 	.short	0x0000
        /*0094*/ 	.byte	0x00, 0xf5, 0x21, 0x00


	//----- nvinfo : EIATTR_SPARSE_MMA_MASK
	.align		4
.L_31:
        /*0098*/ 	.byte	0x03, 0x50
        /*009a*/ 	.short	0x0000


	//----- nvinfo : EIATTR_MAXREG_COUNT
	.align		4
        /*009c*/ 	.byte	0x03, 0x1b
        /*009e*/ 	.short	0x00ff


	//----- nvinfo : EIATTR_NUM_BARRIERS
	.align		4
        /*00a0*/ 	.byte	0x02, 0x4c
        /*00a2*/ 	.byte	0x01
	.zero		1


	//----- nvinfo : EIATTR_MERCURY_ISA_VERSION
	.align		4
        /*00a4*/ 	.byte	0x03, 0x5f
        /*00a6*/ 	.short	0x0101


	//----- nvinfo : EIATTR_VRC_CTA_INIT_COUNT
	.align		4
        /*00a8*/ 	.byte	0x02, 0x4a
	.zero		1
	.zero		1


	//----- nvinfo : EIATTR_EXIT_INSTR_OFFSETS
	.align		4
        /*00ac*/ 	.byte	0x04, 0x1c
        /*00ae*/ 	.short	(.L_33 - .L_32)


	//   ....[0]....
.L_32:
        /*00b0*/ 	.word	0x000000d0


	//   ....[1]....
        /*00b4*/ 	.word	0x00000cd0


	//----- nvinfo : EIATTR_CBANK_PARAM_SIZE
	.align		4
.L_33:
        /*00b8*/ 	.byte	0x03, 0x19
        /*00ba*/ 	.short	0x0030


	//----- nvinfo : EIATTR_PARAM_CBANK
	.align		4
        /*00bc*/ 	.byte	0x04, 0x0a
        /*00be*/ 	.short	(.L_35 - .L_34)
	.align		4
.L_34:
        /*00c0*/ 	.word	index@(.nv.constant0._Z23convolutionKernelSharedPfS_S_iiiiii)
        /*00c4*/ 	.short	0x0380
        /*00c6*/ 	.short	0x0030


	//----- nvinfo : EIATTR_SW_WAR
	.align		4
.L_35:
        /*00c8*/ 	.byte	0x04, 0x36
        /*00ca*/ 	.short	(.L_37 - .L_36)
.L_36:
        /*00cc*/ 	.word	0x00000008
.L_37:


//--------------------- .nv.info._Z17convolutionKernelPfS_S_iiiiii --------------------------
	.section	.nv.info._Z17convolutionKernelPfS_S_iiiiii,"",@"SHT_CUDA_INFO"
	.sectionflags	@""
	.align	4


	//----- nvinfo : EIATTR_CUDA_API_VERSION
	.align		4
        /*0000*/ 	.byte	0x04, 0x37
        /*0002*/ 	.short	(.L_39 - .L_38)
.L_38:
        /*0004*/ 	.word	0x00000082


	//----- nvinfo : EIATTR_KPARAM_INFO
	.align		4
.L_39:
        /*0008*/ 	.byte	0x04, 0x17
        /*000a*/ 	.short	(.L_41 - .L_40)
.L_40:
        /*000c*/ 	.word	0x00000000
        /*0010*/ 	.short	0x0008
        /*0012*/ 	.short	0x002c
        /*0014*/ 	.byte	0x00, 0xf0, 0x11, 0x00


	//----- nvinfo : EIATTR_KPARAM_INFO
	.align		4
.L_41:
        /*0018*/ 	.byte	0x04, 0x17
        /*001a*/ 	.short	(.L_43 - .L_42)
.L_42:
        /*001c*/ 	.word	0x00000000
        /*0020*/ 	.short	0x0007
        /*0022*/ 	.short	0x0028
        /*0024*/ 	.byte	0x00, 0xf0, 0x11, 0x00


	//----- nvinfo : EIATTR_KPARAM_INFO
	.align		4
.L_43:
        /*0028*/ 	.byte	0x04, 0x17
        /*002a*/ 	.short	(.L_45 - .L_44)
.L_44:
        /*002c*/ 	.word	0x00000000
        /*0030*/ 	.short	0x0006
        /*0032*/ 	.short	0x0024
        /*0034*/ 	.byte	0x00, 0xf0, 0x11, 0x00


	//----- nvinfo : EIATTR_KPARAM_INFO
	.align		4
.L_45:
        /*0038*/ 	.byte	0x04, 0x17
        /*003a*/ 	.short	(.L_47 - .L_46)
.L_46:
        /*003c*/ 	.word	0x00000000
        /*0040*/ 	.short	0x0005
        /*0042*/ 	.short	0x0020
        /*0044*/ 	.byte	0x00, 0xf0, 0x11, 0x00


	//----- nvinfo : EIATTR_KPARAM_INFO
	.align		4
.L_47:
        /*0048*/ 	.byte	0x04, 0x17
        /*004a*/ 	.short	(.L_49 - .L_48)
.L_48:
        /*004c*/ 	.word	0x00000000
        /*0050*/ 	.short	0x0004
        /*0052*/ 	.short	0x001c
        /*0054*/ 	.byte	0x00, 0xf0, 0x11, 0x00


	//----- nvinfo : EIATTR_KPARAM_INFO
	.align		4
.L_49:
        /*0058*/ 	.byte	0x04, 0x17
        /*005a*/ 	.short	(.L_51 - .L_50)
.L_50:
        /*005c*/ 	.word	0x00000000
        /*0060*/ 	.short	0x0003
        /*0062*/ 	.short	0x0018
        /*0064*/ 	.byte	0x00, 0xf0, 0x11, 0x00


	//----- nvinfo : EIATTR_KPARAM_INFO
	.align		4
.L_51:
        /*0068*/ 	.byte	0x04, 0x17
        /*006a*/ 	.short	(.L_53 - .L_52)
.L_52:
        /*006c*/ 	.word	0x00000000
        /*0070*/ 	.short	0x0002
        /*0072*/ 	.short	0x0010
        /*0074*/ 	.byte	0x00, 0xf5, 0x21, 0x00


	//----- nvinfo : EIATTR_KPARAM_INFO
	.align		4
.L_53:
        /*0078*/ 	.byte	0x04, 0x17
        /*007a*/ 	.short	(.L_55 - .L_54)
.L_54:
        /*007c*/ 	.word	0x00000000
        /*0080*/ 	.short	0x0001
        /*0082*/ 	.short	0x0008
        /*0084*/ 	.byte	0x00, 0xf5, 0x21, 0x00


	//----- nvinfo : EIATTR_KPARAM_INFO
	.align		4
.L_55:
        /*0088*/ 	.byte	0x04, 0x17
        /*008a*/ 	.short	(.L_57 - .L_56)
.L_56:
        /*008c*/ 	.word	0x00000000
        /*0090*/ 	.short	0x0000
        /*0092*/ 	.short	0x0000
        /*0094*/ 	.byte	0x00, 0xf5, 0x21, 0x00


	//----- nvinfo : EIATTR_SPARSE_MMA_MASK
	.align		4
.L_57:
        /*0098*/ 	.byte	0x03, 0x50
        /*009a*/ 	.short	0x0000


	//----- nvinfo : EIATTR_MAXREG_COUNT
	.align		4
        /*009c*/ 	.byte	0x03, 0x1b
        /*009e*/ 	.short	0x00ff


	//----- nvinfo : EIATTR_MERCURY_ISA_VERSION
	.align		4
        /*00a0*/ 	.byte	0x03, 0x5f
        /*00a2*/ 	.short	0x0101


	//----- nvinfo : EIATTR_VRC_CTA_INIT_COUNT
	.align		4
        /*00a4*/ 	.byte	0x02, 0x4a
	.zero		1
	.zero		1


	//----- nvinfo : EIATTR_EXIT_INSTR_OFFSETS
	.align		4
        /*00a8*/ 	.byte	0x04, 0x1c
        /*00aa*/ 	.short	(.L_59 - .L_58)


	//   ....[0]....
.L_58:
        /*00ac*/ 	.word	0x000000c0


	//   ....[1]....
        /*00b0*/ 	.word	0x00000cc0


	//----- nvinfo : EIATTR_CBANK_PARAM_SIZE
	.align		4
.L_59:
        /*00b4*/ 	.byte	0x03, 0x19
        /*00b6*/ 	.short	0x0030


	//----- nvinfo : EIATTR_PARAM_CBANK
	.align		4
        /*00b8*/ 	.byte	0x04, 0x0a
        /*00ba*/ 	.short	(.L_61 - .L_60)
	.align		4
.L_60:
        /*00bc*/ 	.word	index@(.nv.constant0._Z17convolutionKernelPfS_S_iiiiii)
        /*00c0*/ 	.short	0x0380
        /*00c2*/ 	.short	0x0030


	//----- nvinfo : EIATTR_SW_WAR
	.align		4
.L_61:
        /*00c4*/ 	.byte	0x04, 0x36
        /*00c6*/ 	.short	(.L_63 - .L_62)
.L_62:
        /*00c8*/ 	.word	0x00000008
.L_63:


//--------------------- .nv.callgraph             --------------------------
	.section	.nv.callgraph,"",@"SHT_CUDA_CALLGRAPH"
	.align	4
	.sectionentsize	8
	.align		4
        /*0000*/ 	.word	0x00000000
	.align		4
        /*0004*/ 	.word	0xffffffff
	.align		4
        /*0008*/ 	.word	0x00000000
	.align		4
        /*000c*/ 	.word	0xfffffffe
	.align		4
        /*0010*/ 	.word	0x00000000
	.align		4
        /*0014*/ 	.word	0xfffffffd
	.align		4
        /*0018*/ 	.word	0x00000000
	.align		4
        /*001c*/ 	.word	0xfffffffc


//--------------------- .text._Z23convolutionKernelSharedPfS_S_iiiiii --------------------------
	.section	.text._Z23convolutionKernelSharedPfS_S_iiiiii,"ax",@progbits
	.align	128
        .global         _Z23convolutionKernelSharedPfS_S_iiiiii
        .type           _Z23convolutionKernelSharedPfS_S_iiiiii,@function
        .size           _Z23convolutionKernelSharedPfS_S_iiiiii,(.L_x_16 - _Z23convolutionKernelSharedPfS_S_iiiiii)
        .other          _Z23convolutionKernelSharedPfS_S_iiiiii,@"STO_CUDA_ENTRY STV_DEFAULT"
_Z23convolutionKernelSharedPfS_S_iiiiii:
.text._Z23convolutionKernelSharedPfS_S_iiiiii:
[----:B------:R-:W-:Y:S01]  /*0000*/  LDC R1, c[0x0][0x37c] ;  /* 0x0000df00ff017b82 */ /* 0x000fe20000000800 */
[----:B------:R-:W0:Y:S07]  /*0010*/  S2R R3, SR_TID.X ;  /* 0x0000000000037919 */ /* 0x000e2e0000002100 */
[----:B------:R-:W1:Y:S01]  /*0020*/  LDC R7, c[0x0][0x364] ;  /* 0x0000d900ff077b82 */ /* 0x000e620000000800 */
[----:B------:R-:W2:Y:S01]  /*0030*/  LDCU.64 UR6, c[0x0][0x3a8] ;  /* 0x00007500ff0677ac */ /* 0x000ea20008000a00 */
[----:B------:R-:W1:Y:S06]  /*0040*/  S2R R2, SR_TID.Y ;  /* 0x0000000000027919 */ /* 0x000e6c0000002200 */
[----:B------:R-:W0:Y:S08]  /*0050*/  S2UR UR5, SR_CTAID.X ;  /* 0x00000000000579c3 */ /* 0x000e300000002500 */
[----:B------:R-:W0:Y:S08]  /*0060*/  LDC R0, c[0x0][0x360] ;  /* 0x0000d800ff007b82 */ /* 0x000e300000000800 */
[----:B------:R-:W1:Y:S01]  /*0070*/  S2UR UR4, SR_CTAID.Y ;  /* 0x00000000000479c3 */ /* 0x000e620000002600 */
[----:B0-----:R-:W-:-:S07]  /*0080*/  IMAD R0, R0, UR5, R3 ;  /* 0x0000000500007c24 */ /* 0x001fce000f8e0203 */
[----:B------:R-:W-:Y:S01]  /*0090*/  BAR.SYNC.DEFER_BLOCKING 0x0 ;  /* 0x0000000000007b1d */ /* 0x000fe20000010000 */
[----:B--2---:R-:W-:Y:S01]  /*00a0*/  ISETP.GE.AND P0, PT, R0, UR7, PT ;  /* 0x0000000700007c0c */ /* 0x004fe2000bf06270 */
[----:B-1----:R-:W-:-:S05]  /*00b0*/  IMAD R7, R7, UR4, R2 ;  /* 0x0000000407077c24 */ /* 0x002fca000f8e0202 */
[----:B------:R-:W-:-:S13]  /*00c0*/  ISETP.GE.OR P0, PT, R7, UR6, P0 ;  /* 0x0000000607007c0c */ /* 0x000fda0008706670 */
[----:B------:R-:W-:Y:S05]  /*00d0*/  @P0 EXIT ;  /* 0x000000000000094d */ /* 0x000fea0003800000 */
[----:B------:R-:W0:Y:S01]  /*00e0*/  LDC.64 R2, c[0x0][0x3a0] ;  /* 0x0000e800ff027b82 */ /* 0x000e220000000a00 */
[----:B------:R-:W1:Y:S01]  /*00f0*/  LDCU.64 UR8, c[0x0][0x358] ;  /* 0x00006b00ff0877ac */ /* 0x000e620008000a00 */
[----:B------:R-:W-:Y:S01]  /*0100*/  HFMA2 R13, -RZ, RZ, 0, 0 ;  /* 0x00000000ff0d7431 */ /* 0x000fe200000001ff */
[----:B0-----:R-:W-:-:S04]  /*0110*/  VIMNMX R2, PT, PT, R2, R3, PT ;  /* 0x0000000302027248 */ /* 0x001fc80003fe0100 */
[----:B------:R-:W-:-:S13]  /*0120*/  ISETP.GE.AND P0, PT, R2, 0x1, PT ;  /* 0x000000010200780c */ /* 0x000fda0003f06270 */
[----:B-1----:R-:W-:Y:S05]  /*0130*/  @!P0 BRA `(.L_x_0) ;  /* 0x0000000800d08947 */ /* 0x002fea0003800000 */
[C---:B------:R-:W-:Y:S01]  /*0140*/  LOP3.LUT R8, R3.reuse, 0x7ffffff0, RZ, 0xc0, !PT ;  /* 0x7ffffff003087812 */ /* 0x040fe200078ec0ff */
[----:B------:R-:W-:Y:S01]  /*0150*/  UMOV UR4, URZ ;  /* 0x000000ff00047c82 */ /* 0x000fe20008000000 */
[C---:B------:R-:W-:Y:S02]  /*0160*/  LOP3.LUT R23, R3.reuse, 0xf, RZ, 0xc0, !PT ;  /* 0x0000000f03177812 */ /* 0x040fe400078ec0ff */
[C---:B------:R-:W-:Y:S02]  /*0170*/  LOP3.LUT R24, R3.reuse, 0x7, RZ, 0xc0, !PT ;  /* 0x0000000703187812 */ /* 0x040fe400078ec0ff */
[----:B------:R-:W-:Y:S02]  /*0180*/  LOP3.LUT R9, R3, 0x3, RZ, 0xc0, !PT ;  /* 0x0000000303097812 */ /* 0x000fe400078ec0ff */
[----:B------:R-:W-:Y:S02]  /*0190*/  MOV R13, RZ ;  /* 0x000000ff000d7202 */ /* 0x000fe40000000f00 */
[----:B------:R-:W-:-:S07]  /*01a0*/  IADD3 R10, PT, PT, -R8, RZ, RZ ;  /* 0x000000ff080a7210 */ /* 0x000fce0007ffe1ff */
.L_x_6:
[----:B------:R-:W0:Y:S01]  /*01b0*/  LDCU.64 UR6, c[0x0][0x3a0] ;  /* 0x00007400ff0677ac */ /* 0x000e220008000a00 */
[----:B------:R-:W-:Y:S01]  /*01c0*/  IADD3 R11, PT, PT, R7, UR4, RZ ;  /* 0x00000004070b7c10 */ /* 0x000fe2000fffe0ff */
[----:B------:R-:W-:Y:S01]  /*01d0*/  IMAD.MOV.U32 R6, RZ, RZ, RZ ;  /* 0x000000ffff067224 */ /* 0x000fe200078e00ff */
[----:B------:R-:W1:Y:S01]  /*01e0*/  LDCU UR5, c[0x0][0x39c] ;  /* 0x00007380ff0577ac */ /* 0x000e620008000800 */
[----:B0-----:R-:W-:Y:S02]  /*01f0*/  UISETP.GE.U32.AND UP1, UPT, UR7, 0x10, UPT ;  /* 0x000000100700788c */ /* 0x001fe4000bf26070 */
[----:B------:R-:W-:Y:S02]  /*0200*/  UIMAD UR10, UR4, UR7, URZ ;  /* 0x00000007040a72a4 */ /* 0x000fe4000f8e02ff */
[----:B------:R-:W-:Y:S01]  /*0210*/  UIADD3 UR4, UPT, UPT, UR4, 0x1, URZ ;  /* 0x0000000104047890 */ /* 0x000fe2000fffe0ff */
[----:B-1----:R-:W-:-:S03]  /*0220*/  IMAD R11, R11, UR5, R0 ;  /* 0x000000050b0b7c24 */ /* 0x002fc6000f8e0200 */
[----:B------:R-:W-:Y:S01]  /*0230*/  UISETP.NE.AND UP0, UPT, UR4, UR6, UPT ;  /* 0x000000060400728c */ /* 0x000fe2000bf05270 */
[----:B------:R-:W-:Y:S10]  /*0240*/  BRA.U !UP1, `(.L_x_1) ;  /* 0x00000005090c7547 */ /* 0x000ff4000b800000 */
[----:B------:R-:W0:Y:S01]  /*0250*/  LDCU.64 UR6, c[0x0][0x388] ;  /* 0x00007100ff0677ac */ /* 0x000e220008000a00 */
[----:B------:R-:W-:Y:S02]  /*0260*/  MOV R6, R11 ;  /* 0x0000000b00067202 */ /* 0x000fe40000000f00 */
[----:B------:R-:W-:Y:S01]  /*0270*/  MOV R12, R10 ;  /* 0x0000000a000c7202 */ /* 0x000fe20000000f00 */
[----:B0-----:R-:W-:-:S04]  /*0280*/  UIMAD.WIDE.U32 UR6, UR10, 0x4, UR6 ;  /* 0x000000040a0678a5 */ /* 0x001fc8000f8e0006 */
[----:B------:R-:W-:-:S04]  /*0290*/  UIADD3 UR5, UP1, UPT, UR6, 0x20, URZ ;  /* 0x0000002006057890 */ /* 0x000fc8000ff3e0ff */
[----:B------:R-:W-:Y:S02]  /*02a0*/  UIADD3.X UR6, UPT, UPT, URZ, UR7, URZ, UP1, !UPT ;  /* 0x00000007ff067290 */ /* 0x000fe40008ffe4ff */
[----:B------:R-:W-:-:S04]  /*02b0*/  MOV R16, UR5 ;  /* 0x0000000500107c02 */ /* 0x000fc80008000f00 */
[----:B------:R-:W-:-:S07]  /*02c0*/  IMAD.U32 R17, RZ, RZ, UR6 ;  /* 0x00000006ff117e24 */ /* 0x000fce000f8e00ff */
.L_x_2:
[----:B------:R-:W0:Y:S01]  /*02d0*/  LDC.64 R2, c[0x0][0x380] ;  /* 0x0000e000ff027b82 */ /* 0x000e220000000a00 */
[----:B------:R-:W-:Y:S02]  /*02e0*/  MOV R4, R16 ;  /* 0x0000001000047202 */ /* 0x000fe40000000f00 */
[----:B------:R-:W-:-:S05]  /*02f0*/  MOV R5, R17 ;  /* 0x0000001100057202 */ /* 0x000fca0000000f00 */
[----:B------:R-:W2:Y:S04]  /*0300*/  LDG.E R19, desc[UR8][R4.64+-0x20] ;  /* 0xffffe00804137981 */ /* 0x000ea8000c1e1900 */
[----:B------:R-:W3:Y:S04]  /*0310*/  LDG.E R27, desc[UR8][R4.64+-0x1c] ;  /* 0xffffe408041b7981 */ /* 0x000ee8000c1e1900 */
[----:B------:R-:W4:Y:S04]  /*0320*/  LDG.E R17, desc[UR8][R4.64+-0x18] ;  /* 0xffffe80804117981 */ /* 0x000f28000c1e1900 */
[----:B------:R-:W5:Y:S01]  /*0330*/  LDG.E R15, desc[UR8][R4.64+-0x14] ;  /* 0xffffec08040f7981 */ /* 0x000f62000c1e1900 */
[----:B0-----:R-:W-:-:S03]  /*0340*/  IMAD.WIDE R2, R6, 0x4, R2 ;  /* 0x0000000406027825 */ /* 0x001fc600078e0202 */
[----:B------:R-:W5:Y:S04]  /*0350*/  LDG.E R14, desc[UR8][R4.64+-0x10] ;  /* 0xfffff008040e7981 */ /* 0x000f68000c1e1900 */
[----:B------:R-:W2:Y:S04]  /*0360*/  LDG.E R20, desc[UR8][R2.64] ;  /* 0x0000000802147981 */ /* 0x000ea8000c1e1900 */
[----:B------:R-:W3:Y:S04]  /*0370*/  LDG.E R26, desc[UR8][R2.64+0x4] ;  /* 0x00000408021a7981 */ /* 0x000ee8000c1e1900 */
[----:B------:R-:W4:Y:S04]  /*0380*/  LDG.E R18, desc[UR8][R2.64+0x8] ;  /* 0x0000080802127981 */ /* 0x000f28000c1e1900 */
[----:B------:R-:W5:Y:S04]  /*0390*/  LDG.E R16, desc[UR8][R2.64+0xc] ;  /* 0x00000c0802107981 */ /* 0x000f68000c1e1900 */
[----:B------:R-:W5:Y:S04]  /*03a0*/  LDG.E R25, desc[UR8][R2.64+0x10] ;  /* 0x0000100802197981 */ /* 0x000f68000c1e1900 */
[----:B------:R-:W5:Y:S04]  /*03b0*/  LDG.E R21, desc[UR8][R4.64+-0xc] ;  /* 0xfffff40804157981 */ /* 0x000f68000c1e1900 */
[----:B------:R-:W5:Y:S01]  /*03c0*/  LDG.E R22, desc[UR8][R2.64+0x14] ;  /* 0x0000140802167981 */ /* 0x000f62000c1e1900 */
[----:B--2---:R-:W-:-:S03]  /*03d0*/  FFMA R19, R20, R19, R13 ;  /* 0x0000001314137223 */ /* 0x004fc6000000000d */
[----:B------:R-:W2:Y:S01]  /*03e0*/  LDG.E R20, desc[UR8][R2.64+0x18] ;  /* 0x0000180802147981 */ /* 0x000ea2000c1e1900 */
[----:B---3--:R-:W-:-:S03]  /*03f0*/  FFMA R27, R26, R27, R19 ;  /* 0x0000001b1a1b7223 */ /* 0x008fc60000000013 */
[----:B------:R-:W2:Y:S01]  /*0400*/  LDG.E R19, desc[UR8][R4.64+-0x8] ;  /* 0xfffff80804137981 */ /* 0x000ea2000c1e1900 */
[----:B----4-:R-:W-:-:S03]  /*0410*/  FFMA R27, R18, R17, R27 ;  /* 0x00000011121b7223 */ /* 0x010fc6000000001b */
[----:B------:R-:W3:Y:S04]  /*0420*/  LDG.E R17, desc[UR8][R4.64+-0x4] ;  /* 0xfffffc0804117981 */ /* 0x000ee8000c1e1900 */
[----:B------:R-:W3:Y:S01]  /*0430*/  LDG.E R18, desc[UR8][R2.64+0x1c] ;  /* 0x00001c0802127981 */ /* 0x000ee2000c1e1900 */
[----:B-----5:R-:W-:-:S03]  /*0440*/  FFMA R26, R16, R15, R27 ;  /* 0x0000000f101a7223 */ /* 0x020fc6000000001b */
[----:B------:R-:W4:Y:S01]  /*0450*/  LDG.E R16, desc[UR8][R4.64] ;  /* 0x0000000804107981 */ /* 0x000f22000c1e1900 */
[----:B------:R-:W-:-:S03]  /*0460*/  FFMA R25, R25, R14, R26 ;  /* 0x0000000e19197223 */ /* 0x000fc6000000001a */
[----:B------:R-:W4:Y:S04]  /*0470*/  LDG.E R15, desc[UR8][R2.64+0x20] ;  /* 0x00002008020f7981 */ /* 0x000f28000c1e1900 */
[----:B------:R-:W5:Y:S04]  /*0480*/  LDG.E R14, desc[UR8][R4.64+0x4] ;  /* 0x00000408040e7981 */ /* 0x000f68000c1e1900 */
[----:B------:R-:W5:Y:S01]  /*0490*/  LDG.E R13, desc[UR8][R2.64+0x24] ;  /* 0x00002408020d7981 */ /* 0x000f62000c1e1900 */
[----:B------:R-:W-:-:S03]  /*04a0*/  FFMA R25, R22, R21, R25 ;  /* 0x0000001516197223 */ /* 0x000fc60000000019 */
[----:B------:R-:W5:Y:S04]  /*04b0*/  LDG.E R22, desc[UR8][R4.64+0x8] ;  /* 0x0000080804167981 */ /* 0x000f68000c1e1900 */
[----:B------:R-:W5:Y:S01]  /*04c0*/  LDG.E R21, desc[UR8][R2.64+0x28] ;  /* 0x0000280802157981 */ /* 0x000f62000c1e1900 */
[----:B--2---:R-:W-:-:S03]  /*04d0*/  FFMA R25, R20, R19, R25 ;  /* 0x0000001314197223 */ /* 0x004fc60000000019 */
[----:B------:R-:W2:Y:S04]  /*04e0*/  LDG.E R20, desc[UR8][R4.64+0xc] ;  /* 0x00000c0804147981 */ /* 0x000ea8000c1e1900 */
[----:B------:R-:W2:Y:S01]  /*04f0*/  LDG.E R19, desc[UR8][R2.64+0x2c] ;  /* 0x00002c0802137981 */ /* 0x000ea2000c1e1900 */
[----:B---3--:R-:W-:-:S03]  /*0500*/  FFMA R26, R18, R17, R25 ;  /* 0x00000011121a7223 */ /* 0x008fc60000000019 */
[----:B------:R-:W3:Y:S04]  /*0510*/  LDG.E R18, desc[UR8][R4.64+0x10] ;  /* 0x0000100804127981 */ /* 0x000ee8000c1e1900 */
[----:B------:R-:W3:Y:S01]  /*0520*/  LDG.E R17, desc[UR8][R2.64+0x30] ;  /* 0x0000300802117981 */ /* 0x000ee2000c1e1900 */
[----:B----4-:R-:W-:-:S03]  /*0530*/  FFMA R26, R15, R16, R26 ;  /* 0x000000100f1a7223 */ /* 0x010fc6000000001a */
[----:B------:R-:W4:Y:S04]  /*0540*/  LDG.E R16, desc[UR8][R4.64+0x14] ;  /* 0x0000140804107981 */ /* 0x000f28000c1e1900 */
[----:B------:R-:W4:Y:S01]  /*0550*/  LDG.E R15, desc[UR8][R2.64+0x34] ;  /* 0x00003408020f7981 */ /* 0x000f22000c1e1900 */
[----:B-----5:R-:W-:-:S03]  /*0560*/  FFMA R28, R13, R14, R26 ;  /* 0x0000000e0d1c7223 */ /* 0x020fc6000000001a */
[----:B------:R-:W5:Y:S04]  /*0570*/  LDG.E R13, desc[UR8][R4.64+0x18] ;  /* 0x00001808040d7981 */ /* 0x000f68000c1e1900 */
[----:B------:R-:W5:Y:S04]  /*0580*/  LDG.E R14, desc[UR8][R2.64+0x38] ;  /* 0x00003808020e7981 */ /* 0x000f68000c1e1900 */
[----:B------:R-:W5:Y:S04]  /*0590*/  LDG.E R25, desc[UR8][R2.64+0x3c] ;  /* 0x00003c0802197981 */ /* 0x000f68000c1e1900 */
[----:B------:R-:W5:Y:S01]  /*05a0*/  LDG.E R26, desc[UR8][R4.64+0x1c] ;  /* 0x00001c08041a7981 */ /* 0x000f62000c1e1900 */
[----:B------:R-:W-:Y:S01]  /*05b0*/  FFMA R22, R21, R22, R28 ;  /* 0x0000001615167223 */ /* 0x000fe2000000001c */
[----:B------:R-:W-:-:S04]  /*05c0*/  IADD3 R12, PT, PT, R12, 0x10, RZ ;  /* 0x000000100c0c7810 */ /* 0x000fc80007ffe0ff */
[----:B------:R-:W-:Y:S01]  /*05d0*/  ISETP.NE.AND P0, PT, R12, RZ, PT ;  /* 0x000000ff0c00720c */ /* 0x000fe20003f05270 */
[----:B------:R-:W-:Y:S02]  /*05e0*/  VIADD R6, R6, 0x10 ;  /* 0x0000001006067836 */ /* 0x000fe40000000000 */
[----:B--2---:R-:W-:-:S04]  /*05f0*/  FFMA R20, R19, R20, R22 ;  /* 0x0000001413147223 */ /* 0x004fc80000000016 */
[----:B---3--:R-:W-:-:S04]  /*0600*/  FFMA R18, R17, R18, R20 ;  /* 0x0000001211127223 */ /* 0x008fc80000000014 */
[----:B----4-:R-:W-:Y:S01]  /*0610*/  FFMA R15, R15, R16, R18 ;  /* 0x000000100f0f7223 */ /* 0x010fe20000000012 */
[----:B------:R-:W-:-:S03]  /*0620*/  IADD3 R16, P1, PT, R4, 0x40, RZ ;  /* 0x0000004004107810 */ /* 0x000fc60007f3e0ff */
[----:B-----5:R-:W-:Y:S01]  /*0630*/  FFMA R14, R14, R13, R15 ;  /* 0x0000000d0e0e7223 */ /* 0x020fe2000000000f */
[----:B------:R-:W-:-:S03]  /*0640*/  IADD3.X R17, PT, PT, RZ, R5, RZ, P1, !PT ;  /* 0x00000005ff117210 */ /* 0x000fc60000ffe4ff */
[----:B------:R-:W-:Y:S01]  /*0650*/  FFMA R13, R25, R26, R14 ;  /* 0x0000001a190d7223 */ /* 0x000fe2000000000e */
[----:B------:R-:W-:Y:S06]  /*0660*/  @P0 BRA `(.L_x_2) ;  /* 0xfffffffc00180947 */ /* 0x000fec000383ffff */
[----:B------:R-:W-:-:S07]  /*0670*/  MOV R6, R8 ;  /* 0x0000000800067202 */ /* 0x000fce0000000f00 */
.L_x_1:
[----:B------:R-:W-:-:S13]  /*0680*/  ISETP.NE.AND P0, PT, R23, RZ, PT ;  /* 0x000000ff1700720c */ /* 0x000fda0003f05270 */
[----:B------:R-:W-:Y:S05]  /*0690*/  @!P0 BRA `(.L_x_3) ;  /* 0x0000000400748947 */ /* 0x000fea0003800000 */
[----:B------:R-:W-:Y:S02]  /*06a0*/  IADD3 R2, PT, PT, R23, -0x1, RZ ;  /* 0xffffffff17027810 */ /* 0x000fe40007ffe0ff */
[----:B------:R-:W-:Y:S02]  /*06b0*/  ISETP.NE.AND P0, PT, R24, RZ, PT ;  /* 0x000000ff1800720c */ /* 0x000fe40003f05270 */
[----:B------:R-:W-:-:S13]  /*06c0*/  ISETP.GE.U32.AND P1, PT, R2, 0x7, PT ;  /* 0x000000070200780c */ /* 0x000fda0003f26070 */
[----:B------:R-:W-:Y:S05]  /*06d0*/  @!P1 BRA `(.L_x_4) ;  /* 0x0000000000909947 */ /* 0x000fea0003800000 */
[----:B------:R-:W0:Y:S01]  /*06e0*/  LDC.64 R18, c[0x0][0x388] ;  /* 0x0000e200ff127b82 */ /* 0x000e220000000a00 */
[----:B------:R-:W-:Y:S02]  /*06f0*/  IADD3 R15, PT, PT, R6, UR10, RZ ;  /* 0x0000000a060f7c10 */ /* 0x000fe4000fffe0ff */
[----:B------:R-:W-:-:S05]  /*0700*/  IADD3 R5, PT, PT, R11, R6, RZ ;  /* 0x000000060b057210 */ /* 0x000fca0007ffe0ff */
[----:B------:R-:W1:Y:S01]  /*0710*/  LDC.64 R2, c[0x0][0x380] ;  /* 0x0000e000ff027b82 */ /* 0x000e620000000a00 */
[----:B0-----:R-:W-:-:S05]  /*0720*/  IMAD.WIDE.U32 R18, R15, 0x4, R18 ;  /* 0x000000040f127825 */ /* 0x001fca00078e0012 */
[----:B------:R-:W2:Y:S01]  /*0730*/  LDG.E R22, desc[UR8][R18.64] ;  /* 0x0000000812167981 */ /* 0x000ea2000c1e1900 */
[----:B-1----:R-:W-:Y:S02]  /*0740*/  IMAD.WIDE R2, R5, 0x4, R2 ;  /* 0x0000000405027825 */ /* 0x002fe400078e0202 */
[----:B------:R-:W0:Y:S03]  /*0750*/  LDC.64 R4, c[0x0][0x388] ;  /* 0x0000e200ff047b82 */ /* 0x000e260000000a00 */
[----:B------:R-:W2:Y:S01]  /*0760*/  LDG.E R20, desc[UR8][R2.64] ;  /* 0x0000000802147981 */ /* 0x000ea2000c1e1900 */
[----:B------:R-:W-:-:S03]  /*0770*/  IADD3 R12, P1, PT, R6, UR10, RZ ;  /* 0x0000000a060c7c10 */ /* 0x000fc6000ff3e0ff */
[----:B------:R-:W3:Y:S02]  /*0780*/  LDG.E R16, desc[UR8][R2.64+0xc] ;  /* 0x00000c0802107981 */ /* 0x000ee4000c1e1900 */
[----:B------:R-:W-:Y:S02]  /*0790*/  IMAD.X R14, RZ, RZ, RZ, P1 ;  /* 0x000000ffff0e7224 */ /* 0x000fe400008e06ff */
[----:B------:R-:W4:Y:S01]  /*07a0*/  LDG.E R18, desc[UR8][R2.64+0x10] ;  /* 0x0000100802127981 */ /* 0x000f22000c1e1900 */
[----:B0-----:R-:W-:-:S04]  /*07b0*/  LEA R4, P1, R12, R4, 0x2 ;  /* 0x000000040c047211 */ /* 0x001fc800078210ff */
[----:B------:R-:W-:Y:S02]  /*07c0*/  LEA.HI.X R5, R12, R5, R14, 0x2, P1 ;  /* 0x000000050c057211 */ /* 0x000fe400008f140e */
[----:B------:R-:W5:Y:S04]  /*07d0*/  LDG.E R12, desc[UR8][R2.64+0x4] ;  /* 0x00000408020c7981 */ /* 0x000f68000c1e1900 */
[----:B------:R-:W5:Y:S04]  /*07e0*/  LDG.E R15, desc[UR8][R4.64+0x4] ;  /* 0x00000408040f7981 */ /* 0x000f68000c1e1900 */
[----:B------:R-:W3:Y:S04]  /*07f0*/  LDG.E R14, desc[UR8][R2.64+0x8] ;  /* 0x00000808020e7981 */ /* 0x000ee8000c1e1900 */
[----:B------:R-:W3:Y:S04]  /*0800*/  LDG.E R17, desc[UR8][R4.64+0x8] ;  /* 0x0000080804117981 */ /* 0x000ee8000c1e1900 */
[----:B------:R-:W4:Y:S04]  /*0810*/  LDG.E R19, desc[UR8][R4.64+0xc] ;  /* 0x00000c0804137981 */ /* 0x000f28000c1e1900 */
[----:B------:R-:W4:Y:S04]  /*0820*/  LDG.E R21, desc[UR8][R4.64+0x10] ;  /* 0x0000100804157981 */ /* 0x000f28000c1e1900 */
[----:B------:R-:W4:Y:S04]  /*0830*/  LDG.E R25, desc[UR8][R4.64+0x14] ;  /* 0x0000140804197981 */ /* 0x000f28000c1e1900 */
[----:B------:R-:W4:Y:S04]  /*0840*/  LDG.E R26, desc[UR8][R4.64+0x18] ;  /* 0x00001808041a7981 */ /* 0x000f28000c1e1900 */
[----:B------:R-:W4:Y:S01]  /*0850*/  LDG.E R27, desc[UR8][R4.64+0x1c] ;  /* 0x00001c08041b7981 */ /* 0x000f22000c1e1900 */
[----:B--2---:R-:W-:-:S03]  /*0860*/  FFMA R29, R20, R22, R13 ;  /* 0x00000016141d7223 */ /* 0x004fc6000000000d */
[----:B------:R-:W2:Y:S04]  /*0870*/  LDG.E R20, desc[UR8][R2.64+0x14] ;  /* 0x0000140802147981 */ /* 0x000ea8000c1e1900 */
[----:B------:R-:W2:Y:S04]  /*0880*/  LDG.E R13, desc[UR8][R2.64+0x18] ;  /* 0x00001808020d7981 */ /* 0x000ea8000c1e1900 */
[----:B------:R-:W2:Y:S01]  /*0890*/  LDG.E R22, desc[UR8][R2.64+0x1c] ;  /* 0x00001c0802167981 */ /* 0x000ea2000c1e1900 */
[----:B-----5:R-:W-:-:S04]  /*08a0*/  FFMA R15, R12, R15, R29 ;  /* 0x0000000f0c0f7223 */ /* 0x020fc8000000001d */
[----:B---3--:R-:W-:-:S04]  /*08b0*/  FFMA R15, R14, R17, R15 ;  /* 0x000000110e0f7223 */ /* 0x008fc8000000000f */
[----:B----4-:R-:W-:-:S04]  /*08c0*/  FFMA R15, R16, R19, R15 ;  /* 0x00000013100f7223 */ /* 0x010fc8000000000f */
[----:B------:R-:W-:Y:S01]  /*08d0*/  FFMA R15, R18, R21, R15 ;  /* 0x00000015120f7223 */ /* 0x000fe2000000000f */
[----:B------:R-:W-:-:S03]  /*08e0*/  IADD3 R6, PT, PT, R6, 0x8, RZ ;  /* 0x0000000806067810 */ /* 0x000fc60007ffe0ff */
[----:B--2---:R-:W-:-:S04]  /*08f0*/  FFMA R20, R20, R25, R15 ;  /* 0x0000001914147223 */ /* 0x004fc8000000000f */
[----:B------:R-:W-:-:S04]  /*0900*/  FFMA R13, R13, R26, R20 ;  /* 0x0000001a0d0d7223 */ /* 0x000fc80000000014 */
[----:B------:R-:W-:-:S07]  /*0910*/  FFMA R13, R22, R27, R13 ;  /* 0x0000001b160d7223 */ /* 0x000fce000000000d */
.L_x_4:
[----:B------:R-:W-:Y:S05]  /*0920*/  @!P0 BRA `(.L_x_3) ;  /* 0x0000000000d08947 */ /* 0x000fea0003800000 */
[----:B------:R-:W-:Y:S02]  /*0930*/  IADD3 R2, PT, PT, R24, -0x1, RZ ;  /* 0xffffffff18027810 */ /* 0x000fe40007ffe0ff */
[----:B------:R-:W-:Y:S02]  /*0940*/  ISETP.NE.AND P0, PT, R9, RZ, PT ;  /* 0x000000ff0900720c */ /* 0x000fe40003f05270 */
[----:B------:R-:W-:-:S13]  /*0950*/  ISETP.GE.U32.AND P1, PT, R2, 0x3, PT ;  /* 0x000000030200780c */ /* 0x000fda0003f26070 */
[----:B------:R-:W-:Y:S05]  /*0960*/  @!P1 BRA `(.L_x_5) ;  /* 0x0000000000609947 */ /* 0x000fea0003800000 */
[----:B------:R-:W0:Y:S01]  /*0970*/  LDC.64 R4, c[0x0][0x388] ;  /* 0x0000e200ff047b82 */ /* 0x000e220000000a00 */
[C---:B------:R-:W-:Y:S02]  /*0980*/  IADD3 R19, PT, PT, R6.reuse, UR10, RZ ;  /* 0x0000000a06137c10 */ /* 0x040fe4000fffe0ff */
[----:B------:R-:W-:Y:S02]  /*0990*/  IADD3 R12, P1, PT, R6, UR10, RZ ;  /* 0x0000000a060c7c10 */ /* 0x000fe4000ff3e0ff */
[----:B------:R-:W-:-:S03]  /*09a0*/  IADD3 R17, PT, PT, R11, R6, RZ ;  /* 0x000000060b117210 */ /* 0x000fc60007ffe0ff */
[----:B------:R-:W1:Y:S01]  /*09b0*/  LDC.64 R2, c[0x0][0x388] ;  /* 0x0000e200ff027b82 */ /* 0x000e620000000a00 */
[----:B------:R-:W-:-:S07]  /*09c0*/  IMAD.X R16, RZ, RZ, RZ, P1 ;  /* 0x000000ffff107224 */ /* 0x000fce00008e06ff */
[----:B------:R-:W2:Y:S01]  /*09d0*/  LDC.64 R14, c[0x0][0x380] ;  /* 0x0000e000ff0e7b82 */ /* 0x000ea20000000a00 */
[----:B0-----:R-:W-:-:S06]  /*09e0*/  IMAD.WIDE.U32 R4, R19, 0x4, R4 ;  /* 0x0000000413047825 */ /* 0x001fcc00078e0004 */
[----:B------:R-:W3:Y:S01]  /*09f0*/  LDG.E R4, desc[UR8][R4.64] ;  /* 0x0000000804047981 */ /* 0x000ee2000c1e1900 */
[----:B-1----:R-:W-:-:S04]  /*0a00*/  LEA R2, P1, R12, R2, 0x2 ;  /* 0x000000020c027211 */ /* 0x002fc800078210ff */
[----:B------:R-:W-:Y:S01]  /*0a10*/  LEA.HI.X R3, R12, R3, R16, 0x2, P1 ;  /* 0x000000030c037211 */ /* 0x000fe200008f1410 */
[----:B--2---:R-:W-:-:S04]  /*0a20*/  IMAD.WIDE R14, R17, 0x4, R14 ;  /* 0x00000004110e7825 */ /* 0x004fc800078e020e */
[----:B------:R-:W2:Y:S04]  /*0a30*/  LDG.E R16, desc[UR8][R2.64+0x4] ;  /* 0x0000040802107981 */ /* 0x000ea8000c1e1900 */
[----:B------:R-:W3:Y:S04]  /*0a40*/  LDG.E R12, desc[UR8][R14.64] ;  /* 0x000000080e0c7981 */ /* 0x000ee8000c1e1900 */
[----:B------:R-:W2:Y:S04]  /*0a50*/  LDG.E R17, desc[UR8][R14.64+0x4] ;  /* 0x000004080e117981 */ /* 0x000ea8000c1e1900 */
[----:B------:R-:W4:Y:S04]  /*0a60*/  LDG.E R19, desc[UR8][R14.64+0x8] ;  /* 0x000008080e137981 */ /* 0x000f28000c1e1900 */
[----:B------:R-:W4:Y:S04]  /*0a70*/  LDG.E R18, desc[UR8][R2.64+0x8] ;  /* 0x0000080802127981 */ /* 0x000f28000c1e1900 */
[----:B------:R-:W5:Y:S04]  /*0a80*/  LDG.E R21, desc[UR8][R14.64+0xc] ;  /* 0x00000c080e157981 */ /* 0x000f68000c1e1900 */
[----:B------:R-:W5:Y:S01]  /*0a90*/  LDG.E R20, desc[UR8][R2.64+0xc] ;  /* 0x00000c0802147981 */ /* 0x000f62000c1e1900 */
[----:B------:R-:W-:Y:S01]  /*0aa0*/  IADD3 R6, PT, PT, R6, 0x4, RZ ;  /* 0x0000000406067810 */ /* 0x000fe20007ffe0ff */
[----:B---3--:R-:W-:-:S04]  /*0ab0*/  FFMA R12, R12, R4, R13 ;  /* 0x000000040c0c7223 */ /* 0x008fc8000000000d */
[----:B--2---:R-:W-:-:S04]  /*0ac0*/  FFMA R12, R17, R16, R12 ;  /* 0x00000010110c7223 */ /* 0x004fc8000000000c */
[----:B----4-:R-:W-:-:S04]  /*0ad0*/  FFMA R12, R19, R18, R12 ;  /* 0x00000012130c7223 */ /* 0x010fc8000000000c */
[----:B-----5:R-:W-:-:S07]  /*0ae0*/  FFMA R13, R21, R20, R12 ;  /* 0x00000014150d7223 */ /* 0x020fce000000000c */
.L_x_5:
[----:B------:R-:W-:Y:S05]  /*0af0*/  @!P0 BRA `(.L_x_3) ;  /* 0x00000000005c8947 */ /* 0x000fea0003800000 */
[----:B------:R-:W0:Y:S01]  /*0b00*/  LDC.64 R4, c[0x0][0x388] ;  /* 0x0000e200ff047b82 */ /* 0x000e220000000a00 */
[----:B------:R-:W-:Y:S02]  /*0b10*/  IADD3 R15, PT, PT, R6, UR10, RZ ;  /* 0x0000000a060f7c10 */ /* 0x000fe4000fffe0ff */
[----:B------:R-:W-:-:S05]  /*0b20*/  IADD3 R11, PT, PT, R11, R6, RZ ;  /* 0x000000060b0b7210 */ /* 0x000fca0007ffe0ff */
[----:B------:R-:W1:Y:S01]  /*0b30*/  LDC.64 R2, c[0x0][0x380] ;  /* 0x0000e000ff027b82 */ /* 0x000e620000000a00 */
[----:B0-----:R-:W-:-:S06]  /*0b40*/  IMAD.WIDE.U32 R4, R15, 0x4, R4 ;  /* 0x000000040f047825 */ /* 0x001fcc00078e0004 */
[----:B------:R-:W2:Y:S01]  /*0b50*/  LDG.E R4, desc[UR8][R4.64] ;  /* 0x0000000804047981 */ /* 0x000ea2000c1e1900 */
[----:B-1----:R-:W-:-:S05]  /*0b60*/  IMAD.WIDE R2, R11, 0x4, R2 ;  /* 0x000000040b027825 */ /* 0x002fca00078e0202 */
[----:B------:R-:W2:Y:S01]  /*0b70*/  LDG.E R12, desc[UR8][R2.64] ;  /* 0x00000008020c7981 */ /* 0x000ea2000c1e1900 */
[----:B------:R-:W-:Y:S01]  /*0b80*/  ISETP.NE.AND P0, PT, R9, 0x1, PT ;  /* 0x000000010900780c */ /* 0x000fe20003f05270 */
[----:B--2---:R-:W-:-:S12]  /*0b90*/  FFMA R13, R12, R4, R13 ;  /* 0x000000040c0d7223 */ /* 0x004fd8000000000d */
[----:B------:R-:W-:Y:S05]  /*0ba0*/  @!P0 BRA `(.L_x_3) ;  /* 0x0000000000308947 */ /* 0x000fea0003800000 */
[----:B------:R-:W0:Y:S01]  /*0bb0*/  LDC.64 R14, c[0x0][0x388] ;  /* 0x0000e200ff0e7b82 */ /* 0x000e220000000a00 */
[----:B------:R-:W-:Y:S02]  /*0bc0*/  IADD3 R5, P1, PT, R6, UR10, RZ ;  /* 0x0000000a06057c10 */ /* 0x000fe4000ff3e0ff */
[----:B------:R-:W-:Y:S02]  /*0bd0*/  ISETP.NE.AND P0, PT, R9, 0x2, PT ;  /* 0x000000020900780c */ /* 0x000fe40003f05270 */
[----:B------:R-:W-:-:S11]  /*0be0*/  IADD3.X R6, PT, PT, RZ, RZ, RZ, P1, !PT ;  /* 0x000000ffff067210 */ /* 0x000fd60000ffe4ff */
[----:B------:R-:W2:Y:S01]  /*0bf0*/  @P0 LDG.E R12, desc[UR8][R2.64+0x8] ;  /* 0x00000808020c0981 */ /* 0x000ea2000c1e1900 */
[----:B0-----:R-:W-:-:S04]  /*0c00*/  LEA R4, P1, R5, R14, 0x2 ;  /* 0x0000000e05047211 */ /* 0x001fc800078210ff */
[----:B------:R-:W-:Y:S02]  /*0c10*/  LEA.HI.X R5, R5, R15, R6, 0x2, P1 ;  /* 0x0000000f05057211 */ /* 0x000fe400008f1406 */
[----:B------:R-:W3:Y:S04]  /*0c20*/  LDG.E R6, desc[UR8][R2.64+0x4] ;  /* 0x0000040802067981 */ /* 0x000ee8000c1e1900 */
[----:B------:R-:W3:Y:S04]  /*0c30*/  LDG.E R11, desc[UR8][R4.64+0x4] ;  /* 0x00000408040b7981 */ /* 0x000ee8000c1e1900 */
[----:B------:R-:W2:Y:S01]  /*0c40*/  @P0 LDG.E R14, desc[UR8][R4.64+0x8] ;  /* 0x00000808040e0981 */ /* 0x000ea2000c1e1900 */
[----:B---3--:R-:W-:-:S04]  /*0c50*/  FFMA R13, R6, R11, R13 ;  /* 0x0000000b060d7223 */ /* 0x008fc8000000000d */
[----:B--2---:R-:W-:-:S07]  /*0c60*/  @P0 FFMA R13, R12, R14, R13 ;  /* 0x0000000e0c0d0223 */ /* 0x004fce000000000d */
.L_x_3:
[----:B------:R-:W-:Y:S05]  /*0c70*/  BRA.U UP0, `(.L_x_6) ;  /* 0xfffffff5004c7547 */ /* 0x000fea000b83ffff */
.L_x_0:
[----:B------:R-:W0:Y:S01]  /*0c80*/  LDC.64 R2, c[0x0][0x390] ;  /* 0x0000e400ff027b82 */ /* 0x000e220000000a00 */
[----:B------:R-:W1:Y:S02]  /*0c90*/  LDCU UR4, c[0x0][0x3ac] ;  /* 0x00007580ff0477ac */ /* 0x000e640008000800 */
[----:B-1----:R-:W-:-:S04]  /*0ca0*/  IMAD R7, R7, UR4, R0 ;  /* 0x0000000407077c24 */ /* 0x002fc8000f8e0200 */
[----:B0-----:R-:W-:-:S05]  /*0cb0*/  IMAD.WIDE R2, R7, 0x4, R2 ;  /* 0x0000000407027825 */ /* 0x001fca00078e0202 */
[----:B------:R-:W-:Y:S01]  /*0cc0*/  STG.E desc[UR8][R2.64], R13 ;  /* 0x0000000d02007986 */ /* 0x000fe2000c101908 */
[----:B------:R-:W-:Y:S05]  /*0cd0*/  EXIT ;  /* 0x000000000000794d */ /* 0x000fea0003800000 */
.L_x_7:
[----:B------:R-:W-:-:S00]  /*0ce0*/  BRA `(.L_x_7) ;  /* 0xfffffffc00fc7947 */ /* 0x000fc0000383ffff */
[----:B------:R-:W-:-:S00]  /*0cf0*/  NOP ;  /* 0x0000000000007918 */ /* 0x000fc00000000000 */
        /* <DEDUP_REMOVED lines=8> */
.L_x_16:


//--------------------- .text._Z17convolutionKernelPfS_S_iiiiii --------------------------
	.section	.text._Z17convolutionKernelPfS_S_iiiiii,"ax",@progbits
	.align	128
        .global         _Z17convolutionKernelPfS_S_iiiiii
        .type           _Z17convolutionKernelPfS_S_iiiiii,@function
        .size           _Z17convolutionKernelPfS_S_iiiiii,(.L_x_17 - _Z17convolutionKernelPfS_S_iiiiii)
        .other          _Z17convolutionKernelPfS_S_iiiiii,@"STO_CUDA_ENTRY STV_DEFAULT"
_Z17convolutionKernelPfS_S_iiiiii:
.text._Z17convolutionKernelPfS_S_iiiiii:
        /* <DEDUP_REMOVED lines=8> */
[----:B0-----:R-:W-:-:S05]  /*0080*/  IMAD R0, R0, UR5, R3 ;  /* 0x0000000500007c24 */ /* 0x001fca000f8e0203 */
        /* <DEDUP_REMOVED lines=17> */
.L_x_14:
        /* <DEDUP_REMOVED lines=18> */
.L_x_10:
        /* <DEDUP_REMOVED lines=59> */
.L_x_9:
        /* <DEDUP_REMOVED lines=42> */
.L_x_12:
        /* <DEDUP_REMOVED lines=29> */
.L_x_13:
        /* <DEDUP_REMOVED lines=24> */
.L_x_11:
[----:B------:R-:W-:Y:S05]  /*0c60*/  BRA.U UP0, `(.L_x_14) ;  /* 0xfffffff5004c7547 */ /* 0x000fea000b83ffff */
.L_x_8:
[----:B------:R-:W0:Y:S01]  /*0c70*/  LDC.64 R2, c[0x0][0x390] ;  /* 0x0000e400ff027b82 */ /* 0x000e220000000a00 */
[----:B------:R-:W1:Y:S02]  /*0c80*/  LDCU UR4, c[0x0][0x3ac] ;  /* 0x00007580ff0477ac */ /* 0x000e640008000800 */
[----:B-1----:R-:W-:-:S04]  /*0c90*/  IMAD R7, R7, UR4, R0 ;  /* 0x0000000407077c24 */ /* 0x002fc8000f8e0200 */
[----:B0-----:R-:W-:-:S05]  /*0ca0*/  IMAD.WIDE R2, R7, 0x4, R2 ;  /* 0x0000000407027825 */ /* 0x001fca00078e0202 */
[----:B------:R-:W-:Y:S01]  /*0cb0*/  STG.E desc[UR8][R2.64], R13 ;  /* 0x0000000d02007986 */ /* 0x000fe2000c101908 */
[----:B------:R-:W-:Y:S05]  /*0cc0*/  EXIT ;  /* 0x000000000000794d */ /* 0x000fea0003800000 */
.L_x_15:
        /* <DEDUP_REMOVED lines=11> */
.L_x_17:


//--------------------- .nv.shared.reserved.0     --------------------------
	.section	.nv.shared.reserved.0,"aw",@nobits
	.weak		__nv_reservedSMEM_offset_0_alias
	.size		__nv_reservedSMEM_offset_0_alias, 0, 64
	.other		__nv_reservedSMEM_offset_0_alias,@"STO_CUDA_RESERVED_SHARED STV_DEFAULT"
__nv_reservedSMEM_offset_0_alias:
	.zero		0
	.zero		64


//--------------------- .nv.constant0._Z23convolutionKernelSharedPfS_S_iiiiii --------------------------
	.section	.nv.constant0._Z23convolutionKernelSharedPfS_S_iiiiii,"a",@progbits
	.sectionflags	@""
	.align	4
.nv.constant0._Z23convolutionKernelSharedPfS_S_iiiiii:
	.zero		944


//--------------------- .nv.constant0._Z17convolutionKernelPfS_S_iiiiii --------------------------
	.section	.nv.constant0._Z17convolutionKernelPfS_S_iiiiii,"a",@progbits
	.sectionflags	@""
	.align	4
.nv.constant0._Z17convolutionKernelPfS_S_iiiiii:
	.zero		944


//--------------------- SYMBOLS --------------------------

	.type		.nv.reservedSmem.offset0,@object
	.size		.nv.reservedSmem.offset0,0x4
